//
// Generated by NVIDIA NVVM Compiler
//
// Compiler Build ID: CL-36424714
// Cuda compilation tools, release 13.0, V13.0.88
// Based on NVVM 20.0.0
//

.version 9.0
.target sm_100
.address_size 64

	// .globl	_Z14minimal_kernelv

.visible .entry _Z14minimal_kernelv()
{


	ret;

}


// ===== COMPILED SASS (sm_100) =====

	.target	sm_100

	.elftype	@"ET_EXEC"


//--------------------- .note.nv.tkinfo           --------------------------
	.section	.note.nv.tkinfo,"",@"SHT_NOTE"
	.sectionflags	@"SHF_NOTE_NV_TKINFO"
	.tkinfo
        /*0018*/ 	.word	0x00000002
        /*0030*/ 	.string	""
        /*0030*/ 	.string	"ptxas"
        /*0030*/ 	.string	"Cuda compilation tools, release 13.0, V13.0.88"
        /*0030*/ 	.string	"Build cuda_13.0.r13.0/compiler.36424714_0"
        /*0030*/ 	.string	"-arch sm_100 -m 64 "



//--------------------- .note.nv.cuinfo           --------------------------
	.section	.note.nv.cuinfo,"",@"SHT_NOTE"
	.sectionflags	@"SHF_NOTE_NV_CUINFO"
        /*0018*/ 	.short	0x0002
        /*001a*/ 	.short	0x0064
        /*001c*/ 	.short	0x0082
	.zero		2


//--------------------- .nv.info                  --------------------------
	.section	.nv.info,"",@"SHT_CUDA_INFO"
	.align	4


	//----- nvinfo : EIATTR_REGCOUNT
	.align		4
        /*0000*/ 	.byte	0x04, 0x2f
        /*0002*/ 	.short	(.L_1 - .L_0)
	.align		4
.L_0:
        /*0004*/ 	.word	index@(_Z14minimal_kernelv)
        /*0008*/ 	.word	0x00000004


	//----- nvinfo : EIATTR_FRAME_SIZE
	.align		4
.L_1:
        /*000c*/ 	.byte	0x04, 0x11
        /*000e*/ 	.short	(.L_3 - .L_2)
	.align		4
.L_2:
        /*0010*/ 	.word	index@(_Z14minimal_kernelv)
        /*0014*/ 	.word	0x00000000


	//----- nvinfo : EIATTR_MIN_STACK_SIZE
	.align		4
.L_3:
        /*0018*/ 	.byte	0x04, 0x12
        /*001a*/ 	.short	(.L_5 - .L_4)
	.align		4
.L_4:
        /*001c*/ 	.word	index@(_Z14minimal_kernelv)
        /*0020*/ 	.word	0x00000000
.L_5:


//--------------------- .nv.compat                --------------------------
	.section	.nv.compat,"",@"SHT_CUDA_COMPAT_INFO"
	.align	4
        /*0000*/ 	.byte	0x02, 0x09, 0x00, 0x00, 0x02, 0x02, 0x01, 0x00, 0x02, 0x05, 0x05, 0x00, 0x03, 0x07, 0x01, 0x01
        /*0010*/ 	.byte	0x02, 0x03, 0x00, 0x00, 0x02, 0x06, 0x01, 0x00, 0x04, 0x0b, 0x08, 0x00, 0x09, 0x00, 0x00, 0x00
        /*0020*/ 	.byte	0x00, 0x00, 0x00, 0x00


//--------------------- .nv.info._Z14minimal_kernelv --------------------------
	.section	.nv.info._Z14minimal_kernelv,"",@"SHT_CUDA_INFO"
	.sectionflags	@""
	.align	4


	//----- nvinfo : EIATTR_CUDA_API_VERSION
	.align		4
        /*0000*/ 	.byte	0x04, 0x37
        /*0002*/ 	.short	(.L_7 - .L_6)
.L_6:
        /*0004*/ 	.word	0x00000082


	//----- nvinfo : EIATTR_SPARSE_MMA_MASK
	.align		4
.L_7:
        /*0008*/ 	.byte	0x03, 0x50
        /*000a*/ 	.short	0x0000


	//----- nvinfo : EIATTR_MAXREG_COUNT
	.align		4
        /*000c*/ 	.byte	0x03, 0x1b
        /*000e*/ 	.short	0x00ff


	//----- nvinfo : EIATTR_MERCURY_ISA_VERSION
	.align		4
        /*0010*/ 	.byte	0x03, 0x5f
        /*0012*/ 	.short	0x0101


	//----- nvinfo : EIATTR_VRC_CTA_INIT_COUNT
	.align		4
        /*0014*/ 	.byte	0x02, 0x4a
	.zero		1
	.zero		1


	//----- nvinfo : EIATTR_EXIT_INSTR_OFFSETS
	.align		4
        /*0018*/ 	.byte	0x04, 0x1c
        /*001a*/ 	.short	(.L_9 - .L_8)


	//   ....[0]....
.L_8:
        /*001c*/ 	.word	0x00000010


	//----- nvinfo : EIATTR_SW_WAR
	.align		4
.L_9:
        /*0020*/ 	.byte	0x04, 0x36
        /*0022*/ 	.short	(.L_11 - .L_10)
.L_10:
        /*0024*/ 	.word	0x00000008
.L_11:


//--------------------- .nv.callgraph             --------------------------
	.section	.nv.callgraph,"",@"SHT_CUDA_CALLGRAPH"
	.align	4
	.sectionentsize	8
	.align		4
        /*0000*/ 	.word	0x00000000
	.align		4
        /*0004*/ 	.word	0xffffffff
	.align		4
        /*0008*/ 	.word	0x00000000
	.align		4
        /*000c*/ 	.word	0xfffffffe
	.align		4
        /*0010*/ 	.word	0x00000000
	.align		4
        /*0014*/ 	.word	0xfffffffd
	.align		4
        /*0018*/ 	.word	0x00000000
	.align		4
        /*001c*/ 	.word	0xfffffffc


//--------------------- .text._Z14minimal_kernelv --------------------------
	.section	.text._Z14minimal_kernelv,"ax",@progbits
	.align	128
        .global         _Z14minimal_kernelv
        .type           _Z14minimal_kernelv,@function
        .size           _Z14minimal_kernelv,(.L_x_1 - _Z14minimal_kernelv)
        .other          _Z14minimal_kernelv,@"STO_CUDA_ENTRY STV_DEFAULT"
_Z14minimal_kernelv:
.text._Z14minimal_kernelv:
[----:B------:R-:W-:Y:S01]  /*0000*/  LDC R1, c[0x0][0x37c] ;  /* 0x0000df00ff017b82 */ /* 0x000fe20000000800 */
[----:B------:R-:W-:Y:S05]  /*0010*/  EXIT ;  /* 0x000000000000794d */ /* 0x000fea0003800000 */
.L_x_0:
[----:B------:R-:W-:-:S00]  /*0020*/  BRA `(.L_x_0) ;  /* 0xfffffffc00fc7947 */ /* 0x000fc0000383ffff */
[----:B------:R-:W-:-:S00]  /*0030*/  NOP ;  /* 0x0000000000007918 */ /* 0x000fc00000000000 */
        /* <DEDUP_REMOVED lines=12> */
.L_x_1:


//--------------------- .nv.shared.reserved.0     --------------------------
	.section	.nv.shared.reserved.0,"aw",@nobits
	.weak		__nv_reservedSMEM_offset_0_alias
	.size		__nv_reservedSMEM_offset_0_alias, 0, 64
	.other		__nv_reservedSMEM_offset_0_alias,@"STO_CUDA_RESERVED_SHARED STV_DEFAULT"
__nv_reservedSMEM_offset_0_alias:
	.zero		0
	.zero		64


//--------------------- .nv.constant0._Z14minimal_kernelv --------------------------
	.section	.nv.constant0._Z14minimal_kernelv,"a",@progbits
	.sectionflags	@""
	.align	4
.nv.constant0._Z14minimal_kernelv:
	.zero		896


//--------------------- SYMBOLS --------------------------

	.type		.nv.reservedSmem.offset0,@object
	.size		.nv.reservedSmem.offset0,0x4
